//
// Generated by NVIDIA NVVM Compiler
//
// Compiler Build ID: CL-36424714
// Cuda compilation tools, release 13.0, V13.0.88
// Based on NVVM 20.0.0
//

.version 9.0
.target sm_100
.address_size 64

	// .globl	_Z8MyKernelPyPi

.visible .entry _Z8MyKernelPyPi(
	.param .u64 .ptr .align 1 _Z8MyKernelPyPi_param_0,
	.param .u64 .ptr .align 1 _Z8MyKernelPyPi_param_1
)
{
	.reg .b32 	%r<4>;
	.reg .b64 	%rd<12>;

	ld.param.u64 	%rd3, [_Z8MyKernelPyPi_param_0];
	ld.param.u64 	%rd4, [_Z8MyKernelPyPi_param_1];
	cvta.to.global.u64 	%rd5, %rd3;
	cvta.to.global.u64 	%rd6, %rd4;
	// begin inline asm
	mov.u64 	%rd1, %clock64;
	// end inline asm
	mov.u32 	%r1, %tid.x;
	mul.wide.u32 	%rd7, %r1, 4;
	add.s64 	%rd8, %rd6, %rd7;
	ld.global.u32 	%r2, [%rd8];
	add.s32 	%r3, %r2, 1;
	st.global.u32 	[%rd8], %r3;
	// begin inline asm
	mov.u64 	%rd2, %clock64;
	// end inline asm
	sub.s64 	%rd9, %rd2, %rd1;
	mul.wide.u32 	%rd10, %r1, 8;
	add.s64 	%rd11, %rd5, %rd10;
	st.global.u64 	[%rd11], %rd9;
	ret;

}


// ===== COMPILED SASS (sm_100) =====

	.target	sm_100

	.elftype	@"ET_EXEC"


//--------------------- .note.nv.tkinfo           --------------------------
	.section	.note.nv.tkinfo,"",@"SHT_NOTE"
	.sectionflags	@"SHF_NOTE_NV_TKINFO"
	.tkinfo
        /*0018*/ 	.word	0x00000002
        /*0030*/ 	.string	""
        /*0030*/ 	.string	"ptxas"
        /*0030*/ 	.string	"Cuda compilation tools, release 13.0, V13.0.88"
        /*0030*/ 	.string	"Build cuda_13.0.r13.0/compiler.36424714_0"
        /*0030*/ 	.string	"-arch sm_100 -m 64 "



//--------------------- .note.nv.cuinfo           --------------------------
	.section	.note.nv.cuinfo,"",@"SHT_NOTE"
	.sectionflags	@"SHF_NOTE_NV_CUINFO"
        /*0018*/ 	.short	0x0002
        /*001a*/ 	.short	0x0064
        /*001c*/ 	.short	0x0082
	.zero		2


//--------------------- .nv.info                  --------------------------
	.section	.nv.info,"",@"SHT_CUDA_INFO"
	.align	4


	//----- nvinfo : EIATTR_REGCOUNT
	.align		4
        /*0000*/ 	.byte	0x04, 0x2f
        /*0002*/ 	.short	(.L_1 - .L_0)
	.align		4
.L_0:
        /*0004*/ 	.word	index@(_Z8MyKernelPyPi)
        /*0008*/ 	.word	0x0000000e


	//----- nvinfo : EIATTR_FRAME_SIZE
	.align		4
.L_1:
        /*000c*/ 	.byte	0x04, 0x11
        /*000e*/ 	.short	(.L_3 - .L_2)
	.align		4
.L_2:
        /*0010*/ 	.word	index@(_Z8MyKernelPyPi)
        /*0014*/ 	.word	0x00000000


	//----- nvinfo : EIATTR_MIN_STACK_SIZE
	.align		4
.L_3:
        /*0018*/ 	.byte	0x04, 0x12
        /*001a*/ 	.short	(.L_5 - .L_4)
	.align		4
.L_4:
        /*001c*/ 	.word	index@(_Z8MyKernelPyPi)
        /*0020*/ 	.word	0x00000000
.L_5:


//--------------------- .nv.compat                --------------------------
	.section	.nv.compat,"",@"SHT_CUDA_COMPAT_INFO"
	.align	4
        /*0000*/ 	.byte	0x02, 0x09, 0x00, 0x00, 0x02, 0x02, 0x01, 0x00, 0x02, 0x05, 0x05, 0x00, 0x03, 0x07, 0x01, 0x01
        /*0010*/ 	.byte	0x02, 0x03, 0x00, 0x00, 0x02, 0x06, 0x01, 0x00, 0x04, 0x0b, 0x08, 0x00, 0x09, 0x00, 0x00, 0x00
        /*0020*/ 	.byte	0x00, 0x00, 0x00, 0x00


//--------------------- .nv.info._Z8MyKernelPyPi  --------------------------
	.section	.nv.info._Z8MyKernelPyPi,"",@"SHT_CUDA_INFO"
	.sectionflags	@""
	.align	4


	//----- nvinfo : EIATTR_CUDA_API_VERSION
	.align		4
        /*0000*/ 	.byte	0x04, 0x37
        /*0002*/ 	.short	(.L_7 - .L_6)
.L_6:
        /*0004*/ 	.word	0x00000082


	//----- nvinfo : EIATTR_KPARAM_INFO
	.align		4
.L_7:
        /*0008*/ 	.byte	0x04, 0x17
        /*000a*/ 	.short	(.L_9 - .L_8)
.L_8:
        /*000c*/ 	.word	0x00000000
        /*0010*/ 	.short	0x0001
        /*0012*/ 	.short	0x0008
        /*0014*/ 	.byte	0x00, 0xf5, 0x21, 0x00


	//----- nvinfo : EIATTR_KPARAM_INFO
	.align		4
.L_9:
        /*0018*/ 	.byte	0x04, 0x17
        /*001a*/ 	.short	(.L_11 - .L_10)
.L_10:
        /*001c*/ 	.word	0x00000000
        /*0020*/ 	.short	0x0000
        /*0022*/ 	.short	0x0000
        /*0024*/ 	.byte	0x00, 0xf5, 0x21, 0x00


	//----- nvinfo : EIATTR_SPARSE_MMA_MASK
	.align		4
.L_11:
        /*0028*/ 	.byte	0x03, 0x50
        /*002a*/ 	.short	0x0000


	//----- nvinfo : EIATTR_MAXREG_COUNT
	.align		4
        /*002c*/ 	.byte	0x03, 0x1b
        /*002e*/ 	.short	0x00ff


	//----- nvinfo : EIATTR_MERCURY_ISA_VERSION
	.align		4
        /*0030*/ 	.byte	0x03, 0x5f
        /*0032*/ 	.short	0x0101


	//----- nvinfo : EIATTR_VRC_CTA_INIT_COUNT
	.align		4
        /*0034*/ 	.byte	0x02, 0x4a
	.zero		1
	.zero		1


	//----- nvinfo : EIATTR_EXIT_INSTR_OFFSETS
	.align		4
        /*0038*/ 	.byte	0x04, 0x1c
        /*003a*/ 	.short	(.L_13 - .L_12)


	//   ....[0]....
.L_12:
        /*003c*/ 	.word	0x00000100


	//----- nvinfo : EIATTR_CBANK_PARAM_SIZE
	.align		4
.L_13:
        /*0040*/ 	.byte	0x03, 0x19
        /*0042*/ 	.short	0x0010


	//----- nvinfo : EIATTR_PARAM_CBANK
	.align		4
        /*0044*/ 	.byte	0x04, 0x0a
        /*0046*/ 	.short	(.L_15 - .L_14)
	.align		4
.L_14:
        /*0048*/ 	.word	index@(.nv.constant0._Z8MyKernelPyPi)
        /*004c*/ 	.short	0x0380
        /*004e*/ 	.short	0x0010


	//----- nvinfo : EIATTR_SW_WAR
	.align		4
.L_15:
        /*0050*/ 	.byte	0x04, 0x36
        /*0052*/ 	.short	(.L_17 - .L_16)
.L_16:
        /*0054*/ 	.word	0x00000008
.L_17:


//--------------------- .nv.callgraph             --------------------------
	.section	.nv.callgraph,"",@"SHT_CUDA_CALLGRAPH"
	.align	4
	.sectionentsize	8
	.align		4
        /*0000*/ 	.word	0x00000000
	.align		4
        /*0004*/ 	.word	0xffffffff
	.align		4
        /*0008*/ 	.word	0x00000000
	.align		4
        /*000c*/ 	.word	0xfffffffe
	.align		4
        /*0010*/ 	.word	0x00000000
	.align		4
        /*0014*/ 	.word	0xfffffffd
	.align		4
        /*0018*/ 	.word	0x00000000
	.align		4
        /*001c*/ 	.word	0xfffffffc


//--------------------- .text._Z8MyKernelPyPi     --------------------------
	.section	.text._Z8MyKernelPyPi,"ax",@progbits
	.align	128
        .global         _Z8MyKernelPyPi
        .type           _Z8MyKernelPyPi,@function
        .size           _Z8MyKernelPyPi,(.L_x_1 - _Z8MyKernelPyPi)
        .other          _Z8MyKernelPyPi,@"STO_CUDA_ENTRY STV_DEFAULT"
_Z8MyKernelPyPi:
.text._Z8MyKernelPyPi:
[----:B------:R-:W-:Y:S01]  /*0000*/  LDC R1, c[0x0][0x37c] ;  /* 0x0000df00ff017b82 */ /* 0x000fe20000000800 */
[----:B------:R-:W0:Y:S01]  /*0010*/  LDCU.64 UR4, c[0x0][0x358] ;  /* 0x00006b00ff0477ac */ /* 0x000e220008000a00 */
[----:B------:R-:W-:Y:S01]  /*0020*/  NOP ;  /* 0x0000000000007918 */ /* 0x000fe20000000000 */
[----:B------:R-:W-:Y:S01]  /*0030*/  CS2R R4, SR_CLOCKLO ;  /* 0x0000000000047805 */ /* 0x000fe20000015000 */
[----:B------:R-:W1:Y:S04]  /*0040*/  S2R R11, SR_TID.X ;  /* 0x00000000000b7919 */ /* 0x000e680000002100 */
[----:B------:R-:W1:Y:S08]  /*0050*/  LDC.64 R2, c[0x0][0x388] ;  /* 0x0000e200ff027b82 */ /* 0x000e700000000a00 */
[----:B------:R-:W2:Y:S01]  /*0060*/  LDC.64 R6, c[0x0][0x380] ;  /* 0x0000e000ff067b82 */ /* 0x000ea20000000a00 */
[----:B-1----:R-:W-:-:S05]  /*0070*/  IMAD.WIDE.U32 R2, R11, 0x4, R2 ;  /* 0x000000040b027825 */ /* 0x002fca00078e0002 */
[----:B0-----:R-:W3:Y:S02]  /*0080*/  LDG.E R0, desc[UR4][R2.64] ;  /* 0x0000000402007981 */ /* 0x001ee4000c1e1900 */
[----:B---3--:R-:W-:-:S05]  /*0090*/  VIADD R9, R0, 0x1 ;  /* 0x0000000100097836 */ /* 0x008fca0000000000 */
[----:B------:R0:W-:Y:S02]  /*00a0*/  STG.E desc[UR4][R2.64], R9 ;  /* 0x0000000902007986 */ /* 0x0001e4000c101904 */
[----:B0-----:R-:W-:-:S06]  /*00b0*/  CS2R R2, SR_CLOCKLO ;  /* 0x0000000000027805 */ /* 0x001fcc0000015000 */
[----:B------:R-:W-:-:S04]  /*00c0*/  IADD3 R4, P0, PT, -R4, R2, RZ ;  /* 0x0000000204047210 */ /* 0x000fc80007f1e1ff */
[----:B------:R-:W-:Y:S01]  /*00d0*/  IADD3.X R5, PT, PT, ~R5, R3, RZ, P0, !PT ;  /* 0x0000000305057210 */ /* 0x000fe200007fe5ff */
[----:B--2---:R-:W-:-:S05]  /*00e0*/  IMAD.WIDE.U32 R2, R11, 0x8, R6 ;  /* 0x000000080b027825 */ /* 0x004fca00078e0006 */
[----:B------:R-:W-:Y:S01]  /*00f0*/  STG.E.64 desc[UR4][R2.64], R4 ;  /* 0x0000000402007986 */ /* 0x000fe2000c101b04 */
[----:B------:R-:W-:Y:S05]  /*0100*/  EXIT ;  /* 0x000000000000794d */ /* 0x000fea0003800000 */
.L_x_0:
[----:B------:R-:W-:-:S00]  /*0110*/  BRA `(.L_x_0) ;  /* 0xfffffffc00fc7947 */ /* 0x000fc0000383ffff */
[----:B------:R-:W-:-:S00]  /*0120*/  NOP ;  /* 0x0000000000007918 */ /* 0x000fc00000000000 */
        /* <DEDUP_REMOVED lines=13> */
.L_x_1:


//--------------------- .nv.shared.reserved.0     --------------------------
	.section	.nv.shared.reserved.0,"aw",@nobits
	.weak		__nv_reservedSMEM_offset_0_alias
	.size		__nv_reservedSMEM_offset_0_alias, 0, 64
	.other		__nv_reservedSMEM_offset_0_alias,@"STO_CUDA_RESERVED_SHARED STV_DEFAULT"
__nv_reservedSMEM_offset_0_alias:
	.zero		0
	.zero		64


//--------------------- .nv.constant0._Z8MyKernelPyPi --------------------------
	.section	.nv.constant0._Z8MyKernelPyPi,"a",@progbits
	.sectionflags	@""
	.align	4
.nv.constant0._Z8MyKernelPyPi:
	.zero		912


//--------------------- SYMBOLS --------------------------

	.type		.nv.reservedSmem.offset0,@object
	.size		.nv.reservedSmem.offset0,0x4
